//
// Generated by NVIDIA NVVM Compiler
//
// Compiler Build ID: CL-36424714
// Cuda compilation tools, release 13.0, V13.0.88
// Based on NVVM 20.0.0
//

.version 9.0
.target sm_100
.address_size 64

	// .globl	_Z6KernelP7SimPlan

.visible .entry _Z6KernelP7SimPlan(
	.param .u64 .ptr .align 1 _Z6KernelP7SimPlan_param_0
)
{
	.reg .pred 	%p<2>;
	.reg .b32 	%r<6>;
	.reg .b32 	%f<4>;
	.reg .b64 	%rd<13>;

	ld.param.u64 	%rd2, [_Z6KernelP7SimPlan_param_0];
	cvta.to.global.u64 	%rd1, %rd2;
	mov.u32 	%r2, %tid.x;
	mov.u32 	%r3, %ntid.x;
	mov.u32 	%r4, %ctaid.x;
	mad.lo.s32 	%r1, %r3, %r4, %r2;
	ld.global.u32 	%r5, [%rd1+4];
	setp.ge.s32 	%p1, %r1, %r5;
	@%p1 bra 	$L__BB0_2;
	ld.global.u64 	%rd3, [%rd1+48];
	cvta.to.global.u64 	%rd4, %rd3;
	mul.wide.s32 	%rd5, %r1, 4;
	add.s64 	%rd6, %rd4, %rd5;
	ld.global.f32 	%f1, [%rd6];
	ld.global.u64 	%rd7, [%rd1+56];
	cvta.to.global.u64 	%rd8, %rd7;
	add.s64 	%rd9, %rd8, %rd5;
	ld.global.f32 	%f2, [%rd9];
	add.f32 	%f3, %f1, %f2;
	ld.global.u64 	%rd10, [%rd1+64];
	cvta.to.global.u64 	%rd11, %rd10;
	add.s64 	%rd12, %rd11, %rd5;
	st.global.f32 	[%rd12], %f3;
$L__BB0_2:
	ret;

}


// ===== COMPILED SASS (sm_100) =====

	.target	sm_100

	.elftype	@"ET_EXEC"


//--------------------- .note.nv.tkinfo           --------------------------
	.section	.note.nv.tkinfo,"",@"SHT_NOTE"
	.sectionflags	@"SHF_NOTE_NV_TKINFO"
	.tkinfo
        /*0018*/ 	.word	0x00000002
        /*0030*/ 	.string	""
        /*0030*/ 	.string	"ptxas"
        /*0030*/ 	.string	"Cuda compilation tools, release 13.0, V13.0.88"
        /*0030*/ 	.string	"Build cuda_13.0.r13.0/compiler.36424714_0"
        /*0030*/ 	.string	"-arch sm_100 -m 64 "



//--------------------- .note.nv.cuinfo           --------------------------
	.section	.note.nv.cuinfo,"",@"SHT_NOTE"
	.sectionflags	@"SHF_NOTE_NV_CUINFO"
        /*0018*/ 	.short	0x0002
        /*001a*/ 	.short	0x0064
        /*001c*/ 	.short	0x0082
	.zero		2


//--------------------- .nv.info                  --------------------------
	.section	.nv.info,"",@"SHT_CUDA_INFO"
	.align	4


	//----- nvinfo : EIATTR_REGCOUNT
	.align		4
        /*0000*/ 	.byte	0x04, 0x2f
        /*0002*/ 	.short	(.L_1 - .L_0)
	.align		4
.L_0:
        /*0004*/ 	.word	index@(_Z6KernelP7SimPlan)
        /*0008*/ 	.word	0x0000000e


	//----- nvinfo : EIATTR_FRAME_SIZE
	.align		4
.L_1:
        /*000c*/ 	.byte	0x04, 0x11
        /*000e*/ 	.short	(.L_3 - .L_2)
	.align		4
.L_2:
        /*0010*/ 	.word	index@(_Z6KernelP7SimPlan)
        /*0014*/ 	.word	0x00000000


	//----- nvinfo : EIATTR_MIN_STACK_SIZE
	.align		4
.L_3:
        /*0018*/ 	.byte	0x04, 0x12
        /*001a*/ 	.short	(.L_5 - .L_4)
	.align		4
.L_4:
        /*001c*/ 	.word	index@(_Z6KernelP7SimPlan)
        /*0020*/ 	.word	0x00000000
.L_5:


//--------------------- .nv.compat                --------------------------
	.section	.nv.compat,"",@"SHT_CUDA_COMPAT_INFO"
	.align	4
        /*0000*/ 	.byte	0x02, 0x09, 0x00, 0x00, 0x02, 0x02, 0x01, 0x00, 0x02, 0x05, 0x05, 0x00, 0x03, 0x07, 0x01, 0x01
        /*0010*/ 	.byte	0x02, 0x03, 0x00, 0x00, 0x02, 0x06, 0x01, 0x00, 0x04, 0x0b, 0x08, 0x00, 0x09, 0x00, 0x00, 0x00
        /*0020*/ 	.byte	0x00, 0x00, 0x00, 0x00


//--------------------- .nv.info._Z6KernelP7SimPlan --------------------------
	.section	.nv.info._Z6KernelP7SimPlan,"",@"SHT_CUDA_INFO"
	.sectionflags	@""
	.align	4


	//----- nvinfo : EIATTR_CUDA_API_VERSION
	.align		4
        /*0000*/ 	.byte	0x04, 0x37
        /*0002*/ 	.short	(.L_7 - .L_6)
.L_6:
        /*0004*/ 	.word	0x00000082


	//----- nvinfo : EIATTR_KPARAM_INFO
	.align		4
.L_7:
        /*0008*/ 	.byte	0x04, 0x17
        /*000a*/ 	.short	(.L_9 - .L_8)
.L_8:
        /*000c*/ 	.word	0x00000000
        /*0010*/ 	.short	0x0000
        /*0012*/ 	.short	0x0000
        /*0014*/ 	.byte	0x00, 0xf5, 0x21, 0x00


	//----- nvinfo : EIATTR_SPARSE_MMA_MASK
	.align		4
.L_9:
        /*0018*/ 	.byte	0x03, 0x50
        /*001a*/ 	.short	0x0000


	//----- nvinfo : EIATTR_MAXREG_COUNT
	.align		4
        /*001c*/ 	.byte	0x03, 0x1b
        /*001e*/ 	.short	0x00ff


	//----- nvinfo : EIATTR_MERCURY_ISA_VERSION
	.align		4
        /*0020*/ 	.byte	0x03, 0x5f
        /*0022*/ 	.short	0x0101


	//----- nvinfo : EIATTR_VRC_CTA_INIT_COUNT
	.align		4
        /*0024*/ 	.byte	0x02, 0x4a
	.zero		1
	.zero		1


	//----- nvinfo : EIATTR_EXIT_INSTR_OFFSETS
	.align		4
        /*0028*/ 	.byte	0x04, 0x1c
        /*002a*/ 	.short	(.L_11 - .L_10)


	//   ....[0]....
.L_10:
        /*002c*/ 	.word	0x00000090


	//   ....[1]....
        /*0030*/ 	.word	0x00000140


	//----- nvinfo : EIATTR_CBANK_PARAM_SIZE
	.align		4
.L_11:
        /*0034*/ 	.byte	0x03, 0x19
        /*0036*/ 	.short	0x0008


	//----- nvinfo : EIATTR_PARAM_CBANK
	.align		4
        /*0038*/ 	.byte	0x04, 0x0a
        /*003a*/ 	.short	(.L_13 - .L_12)
	.align		4
.L_12:
        /*003c*/ 	.word	index@(.nv.constant0._Z6KernelP7SimPlan)
        /*0040*/ 	.short	0x0380
        /*0042*/ 	.short	0x0008


	//----- nvinfo : EIATTR_SW_WAR
	.align		4
.L_13:
        /*0044*/ 	.byte	0x04, 0x36
        /*0046*/ 	.short	(.L_15 - .L_14)
.L_14:
        /*0048*/ 	.word	0x00000008
.L_15:


//--------------------- .nv.callgraph             --------------------------
	.section	.nv.callgraph,"",@"SHT_CUDA_CALLGRAPH"
	.align	4
	.sectionentsize	8
	.align		4
        /*0000*/ 	.word	0x00000000
	.align		4
        /*0004*/ 	.word	0xffffffff
	.align		4
        /*0008*/ 	.word	0x00000000
	.align		4
        /*000c*/ 	.word	0xfffffffe
	.align		4
        /*0010*/ 	.word	0x00000000
	.align		4
        /*0014*/ 	.word	0xfffffffd
	.align		4
        /*0018*/ 	.word	0x00000000
	.align		4
        /*001c*/ 	.word	0xfffffffc


//--------------------- .text._Z6KernelP7SimPlan  --------------------------
	.section	.text._Z6KernelP7SimPlan,"ax",@progbits
	.align	128
        .global         _Z6KernelP7SimPlan
        .type           _Z6KernelP7SimPlan,@function
        .size           _Z6KernelP7SimPlan,(.L_x_1 - _Z6KernelP7SimPlan)
        .other          _Z6KernelP7SimPlan,@"STO_CUDA_ENTRY STV_DEFAULT"
_Z6KernelP7SimPlan:
.text._Z6KernelP7SimPlan:
[----:B------:R-:W-:Y:S08]  /*0000*/  LDC R1, c[0x0][0x37c] ;  /* 0x0000df00ff017b82 */ /* 0x000ff00000000800 */
[----:B------:R-:W0:Y:S01]  /*0010*/  LDC.64 R8, c[0x0][0x380] ;  /* 0x0000e000ff087b82 */ /* 0x000e220000000a00 */
[----:B------:R-:W0:Y:S02]  /*0020*/  LDCU.64 UR4, c[0x0][0x358] ;  /* 0x00006b00ff0477ac */ /* 0x000e240008000a00 */
[----:B0-----:R-:W2:Y:S01]  /*0030*/  LDG.E R0, desc[UR4][R8.64+0x4] ;  /* 0x0000040408007981 */ /* 0x001ea2000c1e1900 */
[----:B------:R-:W0:Y:S01]  /*0040*/  LDCU UR6, c[0x0][0x360] ;  /* 0x00006c00ff0677ac */ /* 0x000e220008000800 */
[----:B------:R-:W0:Y:S01]  /*0050*/  S2R R11, SR_TID.X ;  /* 0x00000000000b7919 */ /* 0x000e220000002100 */
[----:B------:R-:W0:Y:S02]  /*0060*/  S2R R2, SR_CTAID.X ;  /* 0x0000000000027919 */ /* 0x000e240000002500 */
[----:B0-----:R-:W-:-:S05]  /*0070*/  IMAD R11, R2, UR6, R11 ;  /* 0x00000006020b7c24 */ /* 0x001fca000f8e020b */
[----:B--2---:R-:W-:-:S13]  /*0080*/  ISETP.GE.AND P0, PT, R11, R0, PT ;  /* 0x000000000b00720c */ /* 0x004fda0003f06270 */
[----:B------:R-:W-:Y:S05]  /*0090*/  @P0 EXIT ;  /* 0x000000000000094d */ /* 0x000fea0003800000 */
[----:B------:R-:W2:Y:S04]  /*00a0*/  LDG.E.64 R2, desc[UR4][R8.64+0x30] ;  /* 0x0000300408027981 */ /* 0x000ea8000c1e1b00 */
[----:B------:R-:W3:Y:S04]  /*00b0*/  LDG.E.64 R4, desc[UR4][R8.64+0x38] ;  /* 0x0000380408047981 */ /* 0x000ee8000c1e1b00 */
[----:B------:R-:W4:Y:S01]  /*00c0*/  LDG.E.64 R6, desc[UR4][R8.64+0x40] ;  /* 0x0000400408067981 */ /* 0x000f22000c1e1b00 */
[----:B--2---:R-:W-:-:S04]  /*00d0*/  IMAD.WIDE R2, R11, 0x4, R2 ;  /* 0x000000040b027825 */ /* 0x004fc800078e0202 */
[C---:B---3--:R-:W-:Y:S02]  /*00e0*/  IMAD.WIDE R4, R11.reuse, 0x4, R4 ;  /* 0x000000040b047825 */ /* 0x048fe400078e0204 */
[----:B------:R-:W2:Y:S04]  /*00f0*/  LDG.E R2, desc[UR4][R2.64] ;  /* 0x0000000402027981 */ /* 0x000ea8000c1e1900 */
[----:B------:R-:W2:Y:S01]  /*0100*/  LDG.E R5, desc[UR4][R4.64] ;  /* 0x0000000404057981 */ /* 0x000ea2000c1e1900 */
[----:B----4-:R-:W-:-:S04]  /*0110*/  IMAD.WIDE R6, R11, 0x4, R6 ;  /* 0x000000040b067825 */ /* 0x010fc800078e0206 */
[----:B--2---:R-:W-:-:S05]  /*0120*/  FADD R11, R2, R5 ;  /* 0x00000005020b7221 */ /* 0x004fca0000000000 */
[----:B------:R-:W-:Y:S01]  /*0130*/  STG.E desc[UR4][R6.64], R11 ;  /* 0x0000000b06007986 */ /* 0x000fe2000c101904 */
[----:B------:R-:W-:Y:S05]  /*0140*/  EXIT ;  /* 0x000000000000794d */ /* 0x000fea0003800000 */
.L_x_0:
[----:B------:R-:W-:-:S00]  /*0150*/  BRA `(.L_x_0) ;  /* 0xfffffffc00fc7947 */ /* 0x000fc0000383ffff */
[----:B------:R-:W-:-:S00]  /*0160*/  NOP ;  /* 0x0000000000007918 */ /* 0x000fc00000000000 */
        /* <DEDUP_REMOVED lines=9> */
.L_x_1:


//--------------------- .nv.shared.reserved.0     --------------------------
	.section	.nv.shared.reserved.0,"aw",@nobits
	.weak		__nv_reservedSMEM_offset_0_alias
	.size		__nv_reservedSMEM_offset_0_alias, 0, 64
	.other		__nv_reservedSMEM_offset_0_alias,@"STO_CUDA_RESERVED_SHARED STV_DEFAULT"
__nv_reservedSMEM_offset_0_alias:
	.zero		0
	.zero		64


//--------------------- .nv.constant0._Z6KernelP7SimPlan --------------------------
	.section	.nv.constant0._Z6KernelP7SimPlan,"a",@progbits
	.sectionflags	@""
	.align	4
.nv.constant0._Z6KernelP7SimPlan:
	.zero		904


//--------------------- SYMBOLS --------------------------

	.type		.nv.reservedSmem.offset0,@object
	.size		.nv.reservedSmem.offset0,0x4
